//
// Generated by NVIDIA NVVM Compiler
//
// Compiler Build ID: CL-36424714
// Cuda compilation tools, release 13.0, V13.0.88
// Based on NVVM 20.0.0
//

.version 9.0
.target sm_100
.address_size 64

	// .globl	_Z14stencil_kernelPfS_j

.visible .entry _Z14stencil_kernelPfS_j(
	.param .u64 .ptr .align 1 _Z14stencil_kernelPfS_j_param_0,
	.param .u64 .ptr .align 1 _Z14stencil_kernelPfS_j_param_1,
	.param .u32 _Z14stencil_kernelPfS_j_param_2
)
{
	.reg .pred 	%p<12>;
	.reg .b32 	%r<31>;
	.reg .b32 	%f<14>;
	.reg .b64 	%rd<20>;

	ld.param.u64 	%rd1, [_Z14stencil_kernelPfS_j_param_0];
	ld.param.u64 	%rd2, [_Z14stencil_kernelPfS_j_param_1];
	ld.param.u32 	%r4, [_Z14stencil_kernelPfS_j_param_2];
	mov.u32 	%r5, %ctaid.z;
	mov.u32 	%r6, %ntid.z;
	mov.u32 	%r7, %tid.z;
	mad.lo.s32 	%r1, %r5, %r6, %r7;
	mov.u32 	%r8, %ctaid.y;
	mov.u32 	%r9, %ntid.y;
	mov.u32 	%r10, %tid.y;
	mad.lo.s32 	%r2, %r8, %r9, %r10;
	mov.u32 	%r11, %ctaid.x;
	mov.u32 	%r12, %ntid.x;
	mov.u32 	%r13, %tid.x;
	mad.lo.s32 	%r3, %r11, %r12, %r13;
	setp.eq.s32 	%p1, %r1, 0;
	add.s32 	%r14, %r4, -1;
	setp.ge.u32 	%p2, %r1, %r14;
	setp.eq.s32 	%p3, %r2, 0;
	or.pred  	%p4, %p1, %p3;
	or.pred  	%p5, %p4, %p2;
	setp.ge.u32 	%p6, %r2, %r14;
	or.pred  	%p7, %p6, %p5;
	setp.eq.s32 	%p8, %r3, 0;
	or.pred  	%p9, %p8, %p7;
	setp.ge.u32 	%p10, %r3, %r14;
	or.pred  	%p11, %p10, %p9;
	@%p11 bra 	$L__BB0_2;
	cvta.to.global.u64 	%rd3, %rd1;
	cvta.to.global.u64 	%rd4, %rd2;
	mul.lo.s32 	%r15, %r4, %r1;
	mul.lo.s32 	%r16, %r15, %r4;
	mul.lo.s32 	%r17, %r4, %r2;
	add.s32 	%r18, %r17, %r3;
	add.s32 	%r19, %r18, %r16;
	mul.wide.u32 	%rd5, %r19, 4;
	add.s64 	%rd6, %rd3, %rd5;
	ld.global.f32 	%f1, [%rd6];
	add.s32 	%r20, %r19, 1;
	mul.wide.u32 	%rd7, %r20, 4;
	add.s64 	%rd8, %rd3, %rd7;
	ld.global.f32 	%f2, [%rd8];
	add.s32 	%r21, %r19, -1;
	mul.wide.u32 	%rd9, %r21, 4;
	add.s64 	%rd10, %rd3, %rd9;
	ld.global.f32 	%f3, [%rd10];
	add.f32 	%f4, %f2, %f3;
	sub.s32 	%r22, %r17, %r4;
	add.s32 	%r23, %r22, %r3;
	add.s32 	%r24, %r23, %r16;
	mul.wide.u32 	%rd11, %r24, 4;
	add.s64 	%rd12, %rd3, %rd11;
	ld.global.f32 	%f5, [%rd12];
	add.f32 	%f6, %f4, %f5;
	shl.b32 	%r25, %r4, 1;
	add.s32 	%r26, %r24, %r25;
	mul.wide.u32 	%rd13, %r26, 4;
	add.s64 	%rd14, %rd3, %rd13;
	ld.global.f32 	%f7, [%rd14];
	add.f32 	%f8, %f6, %f7;
	sub.s32 	%r27, %r15, %r4;
	mad.lo.s32 	%r28, %r27, %r4, %r18;
	mul.wide.u32 	%rd15, %r28, 4;
	add.s64 	%rd16, %rd3, %rd15;
	ld.global.f32 	%f9, [%rd16];
	add.f32 	%f10, %f8, %f9;
	add.s32 	%r29, %r27, %r25;
	mad.lo.s32 	%r30, %r29, %r4, %r18;
	mul.wide.u32 	%rd17, %r30, 4;
	add.s64 	%rd18, %rd3, %rd17;
	ld.global.f32 	%f11, [%rd18];
	add.f32 	%f12, %f10, %f11;
	fma.rn.f32 	%f13, %f12, 0f40000000, %f1;
	add.s64 	%rd19, %rd4, %rd5;
	st.global.f32 	[%rd19], %f13;
$L__BB0_2:
	ret;

}


// ===== COMPILED SASS (sm_100) =====

	.target	sm_100

	.elftype	@"ET_EXEC"


//--------------------- .note.nv.tkinfo           --------------------------
	.section	.note.nv.tkinfo,"",@"SHT_NOTE"
	.sectionflags	@"SHF_NOTE_NV_TKINFO"
	.tkinfo
        /*0018*/ 	.word	0x00000002
        /*0030*/ 	.string	""
        /*0030*/ 	.string	"ptxas"
        /*0030*/ 	.string	"Cuda compilation tools, release 13.0, V13.0.88"
        /*0030*/ 	.string	"Build cuda_13.0.r13.0/compiler.36424714_0"
        /*0030*/ 	.string	"-arch sm_100 -m 64 "



//--------------------- .note.nv.cuinfo           --------------------------
	.section	.note.nv.cuinfo,"",@"SHT_NOTE"
	.sectionflags	@"SHF_NOTE_NV_CUINFO"
        /*0018*/ 	.short	0x0002
        /*001a*/ 	.short	0x0064
        /*001c*/ 	.short	0x0082
	.zero		2


//--------------------- .nv.info                  --------------------------
	.section	.nv.info,"",@"SHT_CUDA_INFO"
	.align	4


	//----- nvinfo : EIATTR_REGCOUNT
	.align		4
        /*0000*/ 	.byte	0x04, 0x2f
        /*0002*/ 	.short	(.L_1 - .L_0)
	.align		4
.L_0:
        /*0004*/ 	.word	index@(_Z14stencil_kernelPfS_j)
        /*0008*/ 	.word	0x00000018


	//----- nvinfo : EIATTR_FRAME_SIZE
	.align		4
.L_1:
        /*000c*/ 	.byte	0x04, 0x11
        /*000e*/ 	.short	(.L_3 - .L_2)
	.align		4
.L_2:
        /*0010*/ 	.word	index@(_Z14stencil_kernelPfS_j)
        /*0014*/ 	.word	0x00000000


	//----- nvinfo : EIATTR_MIN_STACK_SIZE
	.align		4
.L_3:
        /*0018*/ 	.byte	0x04, 0x12
        /*001a*/ 	.short	(.L_5 - .L_4)
	.align		4
.L_4:
        /*001c*/ 	.word	index@(_Z14stencil_kernelPfS_j)
        /*0020*/ 	.word	0x00000000
.L_5:


//--------------------- .nv.compat                --------------------------
	.section	.nv.compat,"",@"SHT_CUDA_COMPAT_INFO"
	.align	4
        /*0000*/ 	.byte	0x02, 0x09, 0x00, 0x00, 0x02, 0x02, 0x01, 0x00, 0x02, 0x05, 0x05, 0x00, 0x03, 0x07, 0x01, 0x01
        /*0010*/ 	.byte	0x02, 0x03, 0x00, 0x00, 0x02, 0x06, 0x01, 0x00, 0x04, 0x0b, 0x08, 0x00, 0x09, 0x00, 0x00, 0x00
        /*0020*/ 	.byte	0x00, 0x00, 0x00, 0x00


//--------------------- .nv.info._Z14stencil_kernelPfS_j --------------------------
	.section	.nv.info._Z14stencil_kernelPfS_j,"",@"SHT_CUDA_INFO"
	.sectionflags	@""
	.align	4


	//----- nvinfo : EIATTR_CUDA_API_VERSION
	.align		4
        /*0000*/ 	.byte	0x04, 0x37
        /*0002*/ 	.short	(.L_7 - .L_6)
.L_6:
        /*0004*/ 	.word	0x00000082


	//----- nvinfo : EIATTR_KPARAM_INFO
	.align		4
.L_7:
        /*0008*/ 	.byte	0x04, 0x17
        /*000a*/ 	.short	(.L_9 - .L_8)
.L_8:
        /*000c*/ 	.word	0x00000000
        /*0010*/ 	.short	0x0002
        /*0012*/ 	.short	0x0010
        /*0014*/ 	.byte	0x00, 0xf0, 0x11, 0x00


	//----- nvinfo : EIATTR_KPARAM_INFO
	.align		4
.L_9:
        /*0018*/ 	.byte	0x04, 0x17
        /*001a*/ 	.short	(.L_11 - .L_10)
.L_10:
        /*001c*/ 	.word	0x00000000
        /*0020*/ 	.short	0x0001
        /*0022*/ 	.short	0x0008
        /*0024*/ 	.byte	0x00, 0xf5, 0x21, 0x00


	//----- nvinfo : EIATTR_KPARAM_INFO
	.align		4
.L_11:
        /*0028*/ 	.byte	0x04, 0x17
        /*002a*/ 	.short	(.L_13 - .L_12)
.L_12:
        /*002c*/ 	.word	0x00000000
        /*0030*/ 	.short	0x0000
        /*0032*/ 	.short	0x0000
        /*0034*/ 	.byte	0x00, 0xf5, 0x21, 0x00


	//----- nvinfo : EIATTR_SPARSE_MMA_MASK
	.align		4
.L_13:
        /*0038*/ 	.byte	0x03, 0x50
        /*003a*/ 	.short	0x0000


	//----- nvinfo : EIATTR_MAXREG_COUNT
	.align		4
        /*003c*/ 	.byte	0x03, 0x1b
        /*003e*/ 	.short	0x00ff


	//----- nvinfo : EIATTR_MERCURY_ISA_VERSION
	.align		4
        /*0040*/ 	.byte	0x03, 0x5f
        /*0042*/ 	.short	0x0101


	//----- nvinfo : EIATTR_VRC_CTA_INIT_COUNT
	.align		4
        /*0044*/ 	.byte	0x02, 0x4a
	.zero		1
	.zero		1


	//----- nvinfo : EIATTR_EXIT_INSTR_OFFSETS
	.align		4
        /*0048*/ 	.byte	0x04, 0x1c
        /*004a*/ 	.short	(.L_15 - .L_14)


	//   ....[0]....
.L_14:
        /*004c*/ 	.word	0x00000150


	//   ....[1]....
        /*0050*/ 	.word	0x000003c0


	//----- nvinfo : EIATTR_CBANK_PARAM_SIZE
	.align		4
.L_15:
        /*0054*/ 	.byte	0x03, 0x19
        /*0056*/ 	.short	0x0014


	//----- nvinfo : EIATTR_PARAM_CBANK
	.align		4
        /*0058*/ 	.byte	0x04, 0x0a
        /*005a*/ 	.short	(.L_17 - .L_16)
	.align		4
.L_16:
        /*005c*/ 	.word	index@(.nv.constant0._Z14stencil_kernelPfS_j)
        /*0060*/ 	.short	0x0380
        /*0062*/ 	.short	0x0014


	//----- nvinfo : EIATTR_SW_WAR
	.align		4
.L_17:
        /*0064*/ 	.byte	0x04, 0x36
        /*0066*/ 	.short	(.L_19 - .L_18)
.L_18:
        /*0068*/ 	.word	0x00000008
.L_19:


//--------------------- .nv.callgraph             --------------------------
	.section	.nv.callgraph,"",@"SHT_CUDA_CALLGRAPH"
	.align	4
	.sectionentsize	8
	.align		4
        /*0000*/ 	.word	0x00000000
	.align		4
        /*0004*/ 	.word	0xffffffff
	.align		4
        /*0008*/ 	.word	0x00000000
	.align		4
        /*000c*/ 	.word	0xfffffffe
	.align		4
        /*0010*/ 	.word	0x00000000
	.align		4
        /*0014*/ 	.word	0xfffffffd
	.align		4
        /*0018*/ 	.word	0x00000000
	.align		4
        /*001c*/ 	.word	0xfffffffc


//--------------------- .text._Z14stencil_kernelPfS_j --------------------------
	.section	.text._Z14stencil_kernelPfS_j,"ax",@progbits
	.align	128
        .global         _Z14stencil_kernelPfS_j
        .type           _Z14stencil_kernelPfS_j,@function
        .size           _Z14stencil_kernelPfS_j,(.L_x_1 - _Z14stencil_kernelPfS_j)
        .other          _Z14stencil_kernelPfS_j,@"STO_CUDA_ENTRY STV_DEFAULT"
_Z14stencil_kernelPfS_j:
.text._Z14stencil_kernelPfS_j:
[----:B------:R-:W-:Y:S01]  /*0000*/  LDC R1, c[0x0][0x37c] ;  /* 0x0000df00ff017b82 */ /* 0x000fe20000000800 */
[----:B------:R-:W0:Y:S07]  /*0010*/  S2R R2, SR_TID.Y ;  /* 0x0000000000027919 */ /* 0x000e2e0000002200 */
[----:B------:R-:W1:Y:S01]  /*0020*/  LDC R5, c[0x0][0x368] ;  /* 0x0000da00ff057b82 */ /* 0x000e620000000800 */
[----:B------:R-:W1:Y:S01]  /*0030*/  S2R R0, SR_TID.Z ;  /* 0x0000000000007919 */ /* 0x000e620000002300 */
[----:B------:R-:W2:Y:S06]  /*0040*/  S2R R6, SR_TID.X ;  /* 0x0000000000067919 */ /* 0x000eac0000002100 */
[----:B------:R-:W0:Y:S08]  /*0050*/  S2UR UR5, SR_CTAID.Y ;  /* 0x00000000000579c3 */ /* 0x000e300000002600 */
[----:B------:R-:W0:Y:S08]  /*0060*/  LDC R7, c[0x0][0x364] ;  /* 0x0000d900ff077b82 */ /* 0x000e300000000800 */
[----:B------:R-:W1:Y:S08]  /*0070*/  S2UR UR4, SR_CTAID.Z ;  /* 0x00000000000479c3 */ /* 0x000e700000002700 */
[----:B------:R-:W3:Y:S08]  /*0080*/  LDC R4, c[0x0][0x390] ;  /* 0x0000e400ff047b82 */ /* 0x000ef00000000800 */
[----:B------:R-:W2:Y:S01]  /*0090*/  S2UR UR6, SR_CTAID.X ;  /* 0x00000000000679c3 */ /* 0x000ea20000002500 */
[----:B0-----:R-:W-:-:S05]  /*00a0*/  IMAD R7, R7, UR5, R2 ;  /* 0x0000000507077c24 */ /* 0x001fca000f8e0202 */
[----:B------:R-:W-:Y:S02]  /*00b0*/  ISETP.NE.AND P0, PT, R7, RZ, PT ;  /* 0x000000ff0700720c */ /* 0x000fe40003f05270 */
[----:B------:R-:W2:Y:S01]  /*00c0*/  LDC R3, c[0x0][0x360] ;  /* 0x0000d800ff037b82 */ /* 0x000ea20000000800 */
[----:B-1----:R-:W-:-:S05]  /*00d0*/  IMAD R5, R5, UR4, R0 ;  /* 0x0000000405057c24 */ /* 0x002fca000f8e0200 */
[----:B------:R-:W-:Y:S02]  /*00e0*/  ISETP.EQ.OR P0, PT, R5, RZ, !P0 ;  /* 0x000000ff0500720c */ /* 0x000fe40004702670 */
[----:B---3--:R-:W-:-:S04]  /*00f0*/  IADD3 R2, PT, PT, R4, -0x1, RZ ;  /* 0xffffffff04027810 */ /* 0x008fc80007ffe0ff */
[----:B------:R-:W-:-:S04]  /*0100*/  ISETP.GE.U32.OR P0, PT, R5, R2, P0 ;  /* 0x000000020500720c */ /* 0x000fc80000706470 */
[----:B------:R-:W-:Y:S01]  /*0110*/  ISETP.GE.U32.OR P0, PT, R7, R2, P0 ;  /* 0x000000020700720c */ /* 0x000fe20000706470 */
[----:B--2---:R-:W-:-:S05]  /*0120*/  IMAD R0, R3, UR6, R6 ;  /* 0x0000000603007c24 */ /* 0x004fca000f8e0206 */
[----:B------:R-:W-:-:S04]  /*0130*/  ISETP.EQ.OR P0, PT, R0, RZ, P0 ;  /* 0x000000ff0000720c */ /* 0x000fc80000702670 */
[----:B------:R-:W-:-:S13]  /*0140*/  ISETP.GE.U32.OR P0, PT, R0, R2, P0 ;  /* 0x000000020000720c */ /* 0x000fda0000706470 */
[----:B------:R-:W-:Y:S05]  /*0150*/  @P0 EXIT ;  /* 0x000000000000094d */ /* 0x000fea0003800000 */
[----:B------:R-:W0:Y:S01]  /*0160*/  LDC.64 R2, c[0x0][0x380] ;  /* 0x0000e000ff027b82 */ /* 0x000e220000000a00 */
[-C--:B------:R-:W-:Y:S01]  /*0170*/  IMAD R11, R5, R4.reuse, RZ ;  /* 0x00000004050b7224 */ /* 0x080fe200078e02ff */
[----:B------:R-:W1:Y:S01]  /*0180*/  LDCU.64 UR4, c[0x0][0x358] ;  /* 0x00006b00ff0477ac */ /* 0x000e620008000a00 */
[CC--:B------:R-:W-:Y:S02]  /*0190*/  IMAD R15, R7.reuse, R4.reuse, R0 ;  /* 0x00000004070f7224 */ /* 0x0c0fe400078e0200 */
[-C--:B------:R-:W-:Y:S02]  /*01a0*/  IMAD R9, R7, R4.reuse, -R4 ;  /* 0x0000000407097224 */ /* 0x080fe400078e0a04 */
[----:B------:R-:W-:-:S03]  /*01b0*/  IMAD R5, R11, R4, R15 ;  /* 0x000000040b057224 */ /* 0x000fc600078e020f */
[----:B------:R-:W-:Y:S02]  /*01c0*/  IADD3 R0, PT, PT, R0, R9, RZ ;  /* 0x0000000900007210 */ /* 0x000fe40007ffe0ff */
[C---:B------:R-:W-:Y:S02]  /*01d0*/  IADD3 R7, PT, PT, R5.reuse, 0x1, RZ ;  /* 0x0000000105077810 */ /* 0x040fe40007ffe0ff */
[----:B------:R-:W-:Y:S01]  /*01e0*/  IADD3 R9, PT, PT, R5, -0x1, RZ ;  /* 0xffffffff05097810 */ /* 0x000fe20007ffe0ff */
[CC--:B------:R-:W-:Y:S01]  /*01f0*/  IMAD R13, R11.reuse, R4.reuse, R0 ;  /* 0x000000040b0d7224 */ /* 0x0c0fe200078e0200 */
[----:B------:R-:W-:-:S04]  /*0200*/  IADD3 R21, PT, PT, R11, -R4, RZ ;  /* 0x800000040b157210 */ /* 0x000fc80007ffe0ff */
[----:B------:R-:W-:Y:S01]  /*0210*/  LEA R19, R4, R13, 0x1 ;  /* 0x0000000d04137211 */ /* 0x000fe200078e08ff */
[----:B0-----:R-:W-:-:S04]  /*0220*/  IMAD.WIDE.U32 R6, R7, 0x4, R2 ;  /* 0x0000000407067825 */ /* 0x001fc800078e0002 */
[--C-:B------:R-:W-:Y:S01]  /*0230*/  IMAD.WIDE.U32 R8, R9, 0x4, R2.reuse ;  /* 0x0000000409087825 */ /* 0x100fe200078e0002 */
[----:B-1----:R-:W2:Y:S01]  /*0240*/  LDG.E R0, desc[UR4][R6.64] ;  /* 0x0000000406007981 */ /* 0x002ea2000c1e1900 */
[----:B------:R-:W-:Y:S02]  /*0250*/  LEA R14, R4, R21, 0x1 ;  /* 0x00000015040e7211 */ /* 0x000fe400078e08ff */
[----:B------:R-:W-:Y:S01]  /*0260*/  IMAD.WIDE.U32 R10, R13, 0x4, R2 ;  /* 0x000000040d0a7825 */ /* 0x000fe200078e0002 */
[----:B------:R0:W2:Y:S03]  /*0270*/  LDG.E R17, desc[UR4][R8.64] ;  /* 0x0000000408117981 */ /* 0x0000a6000c1e1900 */
[-C--:B------:R-:W-:Y:S02]  /*0280*/  IMAD R21, R21, R4.reuse, R15 ;  /* 0x0000000415157224 */ /* 0x080fe400078e020f */
[----:B------:R-:W-:Y:S01]  /*0290*/  IMAD.WIDE.U32 R12, R19, 0x4, R2 ;  /* 0x00000004130c7825 */ /* 0x000fe200078e0002 */
[----:B------:R-:W3:Y:S03]  /*02a0*/  LDG.E R11, desc[UR4][R10.64] ;  /* 0x000000040a0b7981 */ /* 0x000ee6000c1e1900 */
[----:B------:R-:W-:Y:S01]  /*02b0*/  IMAD R19, R14, R4, R15 ;  /* 0x000000040e137224 */ /* 0x000fe200078e020f */
[----:B0-----:R-:W0:Y:S01]  /*02c0*/  LDC.64 R8, c[0x0][0x388] ;  /* 0x0000e200ff087b82 */ /* 0x001e220000000a00 */
[--C-:B------:R-:W-:Y:S01]  /*02d0*/  IMAD.WIDE.U32 R14, R21, 0x4, R2.reuse ;  /* 0x00000004150e7825 */ /* 0x100fe200078e0002 */
[----:B------:R-:W4:Y:S03]  /*02e0*/  LDG.E R13, desc[UR4][R12.64] ;  /* 0x000000040c0d7981 */ /* 0x000f26000c1e1900 */
[----:B------:R-:W-:-:S02]  /*02f0*/  IMAD.WIDE.U32 R6, R19, 0x4, R2 ;  /* 0x0000000413067825 */ /* 0x000fc400078e0002 */
[----:B------:R-:W5:Y:S02]  /*0300*/  LDG.E R15, desc[UR4][R14.64] ;  /* 0x000000040e0f7981 */ /* 0x000f64000c1e1900 */
[C---:B------:R-:W-:Y:S02]  /*0310*/  IMAD.WIDE.U32 R2, R5.reuse, 0x4, R2 ;  /* 0x0000000405027825 */ /* 0x040fe400078e0002 */
[----:B------:R-:W5:Y:S04]  /*0320*/  LDG.E R7, desc[UR4][R6.64] ;  /* 0x0000000406077981 */ /* 0x000f68000c1e1900 */
[----:B------:R-:W5:Y:S01]  /*0330*/  LDG.E R2, desc[UR4][R2.64] ;  /* 0x0000000402027981 */ /* 0x000f62000c1e1900 */
[----:B0-----:R-:W-:-:S04]  /*0340*/  IMAD.WIDE.U32 R4, R5, 0x4, R8 ;  /* 0x0000000405047825 */ /* 0x001fc800078e0008 */
[----:B--2---:R-:W-:-:S04]  /*0350*/  FADD R0, R0, R17 ;  /* 0x0000001100007221 */ /* 0x004fc80000000000 */
[----:B---3--:R-:W-:-:S04]  /*0360*/  FADD R0, R0, R11 ;  /* 0x0000000b00007221 */ /* 0x008fc80000000000 */
[----:B----4-:R-:W-:-:S04]  /*0370*/  FADD R0, R0, R13 ;  /* 0x0000000d00007221 */ /* 0x010fc80000000000 */
[----:B-----5:R-:W-:-:S04]  /*0380*/  FADD R0, R0, R15 ;  /* 0x0000000f00007221 */ /* 0x020fc80000000000 */
[----:B------:R-:W-:-:S04]  /*0390*/  FADD R11, R0, R7 ;  /* 0x00000007000b7221 */ /* 0x000fc80000000000 */
[----:B------:R-:W-:-:S05]  /*03a0*/  FFMA R11, R11, 2, R2 ;  /* 0x400000000b0b7823 */ /* 0x000fca0000000002 */
[----:B------:R-:W-:Y:S01]  /*03b0*/  STG.E desc[UR4][R4.64], R11 ;  /* 0x0000000b04007986 */ /* 0x000fe2000c101904 */
[----:B------:R-:W-:Y:S05]  /*03c0*/  EXIT ;  /* 0x000000000000794d */ /* 0x000fea0003800000 */
.L_x_0:
[----:B------:R-:W-:-:S00]  /*03d0*/  BRA `(.L_x_0) ;  /* 0xfffffffc00fc7947 */ /* 0x000fc0000383ffff */
[----:B------:R-:W-:-:S00]  /*03e0*/  NOP ;  /* 0x0000000000007918 */ /* 0x000fc00000000000 */
        /* <DEDUP_REMOVED lines=9> */
.L_x_1:


//--------------------- .nv.shared.reserved.0     --------------------------
	.section	.nv.shared.reserved.0,"aw",@nobits
	.weak		__nv_reservedSMEM_offset_0_alias
	.size		__nv_reservedSMEM_offset_0_alias, 0, 64
	.other		__nv_reservedSMEM_offset_0_alias,@"STO_CUDA_RESERVED_SHARED STV_DEFAULT"
__nv_reservedSMEM_offset_0_alias:
	.zero		0
	.zero		64


//--------------------- .nv.constant0._Z14stencil_kernelPfS_j --------------------------
	.section	.nv.constant0._Z14stencil_kernelPfS_j,"a",@progbits
	.sectionflags	@""
	.align	4
.nv.constant0._Z14stencil_kernelPfS_j:
	.zero		916


//--------------------- SYMBOLS --------------------------

	.type		.nv.reservedSmem.offset0,@object
	.size		.nv.reservedSmem.offset0,0x4
